	.headerflags	@"EF_CUDA_TEXMODE_UNIFIED EF_CUDA_64BIT_ADDRESS EF_CUDA_ACCELERATORS EF_CUDA_SM90 EF_CUDA_VIRTUAL_SM(EF_CUDA_SM90)"
	.elftype	@"ET_EXEC"


//--------------------- .nv.info                  --------------------------
	.section	.nv.info,"",@"SHT_CUDA_INFO"
	.align	4


	//----- nvinfo : EIATTR_REGCOUNT
	.align		4
        /*0000*/ 	.byte	0x04, 0x2f
        /*0002*/ 	.short	(.L_3 - .L_2)
	.align		4
.L_2:
        /*0004*/ 	.word	index@(triton_poi_fused__native_batch_norm_legit_no_training_convolution_relu_9)
        /*0008*/ 	.word	0x0000001a


	//----- nvinfo : EIATTR_MIN_STACK_SIZE
	.align		4
.L_3:
        /*000c*/ 	.byte	0x04, 0x12
        /*000e*/ 	.short	(.L_5 - .L_4)
	.align		4
.L_4:
        /*0010*/ 	.word	index@(triton_poi_fused__native_batch_norm_legit_no_training_convolution_relu_9)
        /*0014*/ 	.word	0x00000000


	//----- nvinfo : EIATTR_FRAME_SIZE
	.align		4
.L_5:
        /*0018*/ 	.byte	0x04, 0x11
        /*001a*/ 	.short	(.L_7 - .L_6)
	.align		4
.L_6:
        /*001c*/ 	.word	index@(triton_poi_fused__native_batch_norm_legit_no_training_convolution_relu_9)
        /*0020*/ 	.word	0x00000000


	//----- nvinfo : EIATTR_MIN_STACK_SIZE
	.align		4
.L_7:
        /*0024*/ 	.byte	0x04, 0x12
        /*0026*/ 	.short	(.L_9 - .L_8)
	.align		4
.L_8:
        /*0028*/ 	.word	index@(triton_poi_fused__native_batch_norm_legit_no_training_convolution_relu_9)
        /*002c*/ 	.word	0x00000000
.L_9:


//--------------------- .nv.info.triton_poi_fused__native_batch_norm_legit_no_training_convolution_relu_9 --------------------------
	.section	.nv.info.triton_poi_fused__native_batch_norm_legit_no_training_convolution_relu_9,"",@"SHT_CUDA_INFO"
	.sectionflags	@""
	.align	4


	//----- nvinfo : EIATTR_CUDA_API_VERSION
	.align		4
        /*0000*/ 	.byte	0x04, 0x37
        /*0002*/ 	.short	(.L_11 - .L_10)
.L_10:
        /*0004*/ 	.word	0x0000007c


	//----- nvinfo : EIATTR_KPARAM_INFO
	.align		4
.L_11:
        /*0008*/ 	.byte	0x04, 0x17
        /*000a*/ 	.short	(.L_13 - .L_12)
.L_12:
        /*000c*/ 	.word	0x00000000
        /*0010*/ 	.short	0x0007
        /*0012*/ 	.short	0x0038
        /*0014*/ 	.byte	0x00, 0xf0, 0x11, 0x00


	//----- nvinfo : EIATTR_KPARAM_INFO
	.align		4
.L_13:
        /*0018*/ 	.byte	0x04, 0x17
        /*001a*/ 	.short	(.L_15 - .L_14)
.L_14:
        /*001c*/ 	.word	0x00000000
        /*0020*/ 	.short	0x0006
        /*0022*/ 	.short	0x0030
        /*0024*/ 	.byte	0x00, 0xf4, 0x21, 0x00


	//----- nvinfo : EIATTR_KPARAM_INFO
	.align		4
.L_15:
        /*0028*/ 	.byte	0x04, 0x17
        /*002a*/ 	.short	(.L_17 - .L_16)
.L_16:
        /*002c*/ 	.word	0x00000000
        /*0030*/ 	.short	0x0005
        /*0032*/ 	.short	0x0028
        /*0034*/ 	.byte	0x00, 0xf4, 0x21, 0x00


	//----- nvinfo : EIATTR_KPARAM_INFO
	.align		4
.L_17:
        /*0038*/ 	.byte	0x04, 0x17
        /*003a*/ 	.short	(.L_19 - .L_18)
.L_18:
        /*003c*/ 	.word	0x00000000
        /*0040*/ 	.short	0x0004
        /*0042*/ 	.short	0x0020
        /*0044*/ 	.byte	0x00, 0xf4, 0x21, 0x00


	//----- nvinfo : EIATTR_KPARAM_INFO
	.align		4
.L_19:
        /*0048*/ 	.byte	0x04, 0x17
        /*004a*/ 	.short	(.L_21 - .L_20)
.L_20:
        /*004c*/ 	.word	0x00000000
        /*0050*/ 	.short	0x0003
        /*0052*/ 	.short	0x0018
        /*0054*/ 	.byte	0x00, 0xf4, 0x21, 0x00


	//----- nvinfo : EIATTR_KPARAM_INFO
	.align		4
.L_21:
        /*0058*/ 	.byte	0x04, 0x17
        /*005a*/ 	.short	(.L_23 - .L_22)
.L_22:
        /*005c*/ 	.word	0x00000000
        /*0060*/ 	.short	0x0002
        /*0062*/ 	.short	0x0010
        /*0064*/ 	.byte	0x00, 0xf4, 0x21, 0x00


	//----- nvinfo : EIATTR_KPARAM_INFO
	.align		4
.L_23:
        /*0068*/ 	.byte	0x04, 0x17
        /*006a*/ 	.short	(.L_25 - .L_24)
.L_24:
        /*006c*/ 	.word	0x00000000
        /*0070*/ 	.short	0x0001
        /*0072*/ 	.short	0x0008
        /*0074*/ 	.byte	0x00, 0xf4, 0x21, 0x00


	//----- nvinfo : EIATTR_KPARAM_INFO
	.align		4
.L_25:
        /*0078*/ 	.byte	0x04, 0x17
        /*007a*/ 	.short	(.L_27 - .L_26)
.L_26:
        /*007c*/ 	.word	0x00000000
        /*0080*/ 	.short	0x0000
        /*0082*/ 	.short	0x0000
        /*0084*/ 	.byte	0x00, 0xf4, 0x21, 0x00


	//----- nvinfo : EIATTR_SPARSE_MMA_MASK
	.align		4
.L_27:
        /*0088*/ 	.byte	0x03, 0x50
        /*008a*/ 	.short	0x0000


	//----- nvinfo : EIATTR_MAXREG_COUNT
	.align		4
        /*008c*/ 	.byte	0x03, 0x1b
        /*008e*/ 	.short	0x00ff


	//----- nvinfo : EIATTR_EXIT_INSTR_OFFSETS
	.align		4
        /*0090*/ 	.byte	0x04, 0x1c
        /*0092*/ 	.short	(.L_29 - .L_28)


	//   ....[0]....
.L_28:
        /*0094*/ 	.word	0x00000510


	//   ....[1]....
        /*0098*/ 	.word	0x00000530


	//----- nvinfo : EIATTR_REQNTID
	.align		4
.L_29:
        /*009c*/ 	.byte	0x04, 0x10
        /*009e*/ 	.short	(.L_31 - .L_30)
.L_30:
        /*00a0*/ 	.word	0x00000080
        /*00a4*/ 	.word	0x00000001
        /*00a8*/ 	.word	0x00000001


	//----- nvinfo : EIATTR_CBANK_PARAM_SIZE
	.align		4
.L_31:
        /*00ac*/ 	.byte	0x03, 0x19
        /*00ae*/ 	.short	0x003c


	//----- nvinfo : EIATTR_PARAM_CBANK
	.align		4
        /*00b0*/ 	.byte	0x04, 0x0a
        /*00b2*/ 	.short	(.L_33 - .L_32)
	.align		4
.L_32:
        /*00b4*/ 	.word	index@(.nv.constant0.triton_poi_fused__native_batch_norm_legit_no_training_convolution_relu_9)
        /*00b8*/ 	.short	0x0210
        /*00ba*/ 	.short	0x003c


	//----- nvinfo : EIATTR_SW_WAR
	.align		4
.L_33:
        /*00bc*/ 	.byte	0x04, 0x36
        /*00be*/ 	.short	(.L_35 - .L_34)
.L_34:
        /*00c0*/ 	.word	0x00000008
.L_35:


//--------------------- .nv.callgraph             --------------------------
	.section	.nv.callgraph,"",@"SHT_CUDA_CALLGRAPH"
	.align	4
	.sectionentsize	8
	.align		4
        /*0000*/ 	.word	0x00000000
	.align		4
        /*0004*/ 	.word	0xffffffff
	.align		4
        /*0008*/ 	.word	0x00000000
	.align		4
        /*000c*/ 	.word	0xfffffffe
	.align		4
        /*0010*/ 	.word	0x00000000
	.align		4
        /*0014*/ 	.word	0xfffffffd
	.align		4
        /*0018*/ 	.word	0x00000000
	.align		4
        /*001c*/ 	.word	0xfffffffc


//--------------------- .nv.constant4             --------------------------
	.section	.nv.constant4,"a",@progbits
	.align	8
	.align		8
.nv.constant4:
        /*0000*/ 	.dword	_$_str
	.align		8
        /*0008*/ 	.dword	_$_str_$_2


//--------------------- .text.triton_poi_fused__native_batch_norm_legit_no_training_convolution_relu_9 --------------------------
	.section	.text.triton_poi_fused__native_batch_norm_legit_no_training_convolution_relu_9,"ax",@progbits
	.align	128
        .global         triton_poi_fused__native_batch_norm_legit_no_training_convolution_relu_9
        .type           triton_poi_fused__native_batch_norm_legit_no_training_convolution_relu_9,@function
        .size           triton_poi_fused__native_batch_norm_legit_no_training_convolution_relu_9,(.L_x_1 - triton_poi_fused__native_batch_norm_legit_no_training_convolution_relu_9)
        .other          triton_poi_fused__native_batch_norm_legit_no_training_convolution_relu_9,@"STO_CUDA_ENTRY STV_DEFAULT"
triton_poi_fused__native_batch_norm_legit_no_training_convolution_relu_9:
.text.triton_poi_fused__native_batch_norm_legit_no_training_convolution_relu_9:
[----:B------:R-:W0:Y:S01]  /*0000*/  LDC R1, c[0x0][0x28] ;  /* 0x00000a00ff017b82 */ /* 0x000e220000000800 */
[----:B------:R-:W1:Y:S01]  /*0010*/  S2R R0, SR_TID.X ;  /* 0x0000000000007919 */ /* 0x000e620000002100 */
[----:B------:R-:W-:Y:S01]  /*0020*/  CS2R R16, SRZ ;  /* 0x0000000000107805 */ /* 0x000fe2000001ff00 */
[----:B------:R-:W-:-:S05]  /*0030*/  ULDC.64 UR4, c[0x0][0x208] ;  /* 0x0000820000047ab9 */ /* 0x000fca0000000a00 */
[----:B------:R-:W2:Y:S01]  /*0040*/  LDC.64 R14, c[0x0][0x218] ;  /* 0x00008600ff0e7b82 */ /* 0x000ea20000000a00 */
[----:B------:R-:W3:Y:S07]  /*0050*/  S2R R5, SR_CTAID.X ;  /* 0x0000000000057919 */ /* 0x000eee0000002500 */
[----:B------:R-:W4:Y:S08]  /*0060*/  LDC.64 R22, c[0x0][0x210] ;  /* 0x00008400ff167b82 */ /* 0x000f300000000a00 */
[----:B------:R-:W5:Y:S08]  /*0070*/  LDC.64 R20, c[0x0][0x220] ;  /* 0x00008800ff147b82 */ /* 0x000f700000000a00 */
[----:B------:R-:W2:Y:S01]  /*0080*/  LDC.64 R8, c[0x0][0x230] ;  /* 0x00008c00ff087b82 */ /* 0x000ea20000000a00 */
[----:B-1----:R-:W-:-:S02]  /*0090*/  SHF.L.U32 R0, R0, 0x1, RZ ;  /* 0x0000000100007819 */ /* 0x002fc400000006ff */
[----:B---3--:R-:W-:Y:S02]  /*00a0*/  SHF.R.S32.HI R3, RZ, 0x17, R5 ;  /* 0x00000017ff037819 */ /* 0x008fe40000011405 */
[----:B------:R-:W-:Y:S02]  /*00b0*/  LOP3.LUT R0, R0, 0xfe, RZ, 0xc0, !PT ;  /* 0x000000fe00007812 */ /* 0x000fe400078ec0ff */
[----:B------:R-:W-:Y:S02]  /*00c0*/  SGXT R3, R3, 0x1 ;  /* 0x000000010303781a */ /* 0x000fe40000000200 */
[----:B------:R-:W-:Y:S02]  /*00d0*/  LEA R0, R5, R0, 0x8 ;  /* 0x0000000005007211 */ /* 0x000fe400078e40ff */
[----:B------:R-:W1:Y:S02]  /*00e0*/  LDC.64 R4, c[0x0][0x228] ;  /* 0x00008a00ff047b82 */ /* 0x000e640000000a00 */
[----:B------:R-:W-:-:S02]  /*00f0*/  LEA.HI R3, R3, R0, RZ, 0x8 ;  /* 0x0000000003037211 */ /* 0x000fc400078f40ff */
[----:B------:R-:W-:Y:S02]  /*0100*/  ISETP.GE.AND P0, PT, R0, 0x2800, PT ;  /* 0x000028000000780c */ /* 0x000fe40003f06270 */
[----:B------:R-:W-:-:S05]  /*0110*/  SHF.R.S32.HI R3, RZ, 0x8, R3 ;  /* 0x00000008ff037819 */ /* 0x000fca0000011403 */
[----:B------:R-:W-:-:S05]  /*0120*/  IMAD.HI R2, R3, 0x66666667, RZ ;  /* 0x6666666703027827 */ /* 0x000fca00078e02ff */
[----:B------:R-:W-:-:S04]  /*0130*/  SHF.R.U32.HI R7, RZ, 0x1f, R2 ;  /* 0x0000001fff077819 */ /* 0x000fc80000011602 */
[----:B------:R-:W-:Y:S02]  /*0140*/  LEA.HI.SX32 R2, R2, R7, 0x1e ;  /* 0x0000000702027211 */ /* 0x000fe400078ff2ff */
[----:B------:R-:W3:Y:S03]  /*0150*/  LDC.64 R6, c[0x0][0x238] ;  /* 0x00008e00ff067b82 */ /* 0x000ee60000000a00 */
[----:B------:R-:W-:-:S04]  /*0160*/  IMAD R19, R2, -0xa, R3 ;  /* 0xfffffff602137824 */ /* 0x000fc800078e0203 */
[----:B-1----:R-:W-:-:S05]  /*0170*/  IMAD.WIDE R4, R19, 0x4, R4 ;  /* 0x0000000413047825 */ /* 0x002fca00078e0204 */
[----:B------:R-:W3:Y:S04]  /*0180*/  @!P0 LDG.E.EL R16, desc[UR4][R4.64] ;  /* 0x0000000404108981 */ /* 0x000ee8000c2e1900 */
[----:B------:R4:W3:Y:S01]  /*0190*/  @!P0 LDG.E.EL R17, desc[UR4][R4.64] ;  /* 0x0000000404118981 */ /* 0x0008e2000c2e1900 */
[----:B------:R-:W-:Y:S02]  /*01a0*/  CS2R R12, SRZ ;  /* 0x00000000000c7805 */ /* 0x000fe4000001ff00 */
[----:B------:R-:W-:Y:S02]  /*01b0*/  CS2R R10, SRZ ;  /* 0x00000000000a7805 */ /* 0x000fe4000001ff00 */
[----:B------:R-:W-:Y:S01]  /*01c0*/  CS2R R2, SRZ ;  /* 0x0000000000027805 */ /* 0x000fe2000001ff00 */
[----:B--2---:R-:W-:-:S05]  /*01d0*/  IMAD.WIDE R14, R19, 0x4, R14 ;  /* 0x00000004130e7825 */ /* 0x004fca00078e020e */
[----:B------:R-:W2:Y:S01]  /*01e0*/  @!P0 LDG.E.EL R13, desc[UR4][R14.64] ;  /* 0x000000040e0d8981 */ /* 0x000ea2000c2e1900 */
[----:B----4-:R-:W-:-:S03]  /*01f0*/  IMAD.WIDE R4, R0, 0x4, R22 ;  /* 0x0000000400047825 */ /* 0x010fc600078e0216 */
[----:B------:R-:W4:Y:S01]  /*0200*/  @!P0 LDG.E.EL R10, desc[UR4][R14.64] ;  /* 0x000000040e0a8981 */ /* 0x000f22000c2e1900 */
[----:B-----5:R-:W-:-:S03]  /*0210*/  IMAD.WIDE R22, R19, 0x4, R20 ;  /* 0x0000000413167825 */ /* 0x020fc600078e0214 */
[----:B------:R-:W2:Y:S01]  /*0220*/  @!P0 LDG.E.64 R2, desc[UR4][R4.64] ;  /* 0x0000000404028981 */ /* 0x000ea2000c1e1b00 */
[C---:B0-----:R-:W-:Y:S01]  /*0230*/  IMAD.WIDE R8, R19.reuse, 0x4, R8 ;  /* 0x0000000413087825 */ /* 0x041fe200078e0208 */
[----:B------:R-:W-:Y:S02]  /*0240*/  CS2R R20, SRZ ;  /* 0x0000000000147805 */ /* 0x000fe4000001ff00 */
[----:B------:R-:W5:Y:S01]  /*0250*/  @!P0 LDG.E.EL R11, desc[UR4][R22.64] ;  /* 0x00000004160b8981 */ /* 0x000f62000c2e1900 */
[----:B---3--:R-:W-:Y:S01]  /*0260*/  IMAD.WIDE R6, R19, 0x4, R6 ;  /* 0x0000000413067825 */ /* 0x008fe200078e0206 */
[----:B------:R-:W-:Y:S02]  /*0270*/  CS2R R18, SRZ ;  /* 0x0000000000127805 */ /* 0x000fe4000001ff00 */
[----:B------:R-:W3:Y:S04]  /*0280*/  @!P0 LDG.E.EL R12, desc[UR4][R22.64] ;  /* 0x00000004160c8981 */ /* 0x000ee8000c2e1900 */
[----:B------:R-:W2:Y:S04]  /*0290*/  @!P0 LDG.E.EL R20, desc[UR4][R8.64] ;  /* 0x0000000408148981 */ /* 0x000ea8000c2e1900 */
[----:B------:R0:W2:Y:S04]  /*02a0*/  @!P0 LDG.E.EL R21, desc[UR4][R8.64] ;  /* 0x0000000408158981 */ /* 0x0000a8000c2e1900 */
[----:B------:R-:W2:Y:S04]  /*02b0*/  @!P0 LDG.E.EL R19, desc[UR4][R6.64] ;  /* 0x0000000406138981 */ /* 0x000ea8000c2e1900 */
[----:B------:R1:W2:Y:S01]  /*02c0*/  @!P0 LDG.E.EL R18, desc[UR4][R6.64] ;  /* 0x0000000406128981 */ /* 0x0002a2000c2e1900 */
[----:B0-----:R-:W-:Y:S01]  /*02d0*/  HFMA2.MMA R8, -RZ, RZ, 1.625, 0 ;  /* 0x3e800000ff087435 */ /* 0x001fe200000001ff */
[----:B-1----:R-:W0:Y:S02]  /*02e0*/  LDC.64 R6, c[0x0][0x240] ;  /* 0x00009000ff067b82 */ /* 0x002e240000000a00 */
[----:B0-----:R-:W-:-:S04]  /*02f0*/  IMAD.WIDE R6, R0, 0x4, R6 ;  /* 0x0000000400067825 */ /* 0x001fc800078e0206 */
[----:B------:R-:W-:Y:S01]  /*0300*/  FADD R16, R16, 9.9999997473787516356e-06 ;  /* 0x3727c5ac10107421 */ /* 0x000fe20000000000 */
[----:B------:R-:W-:-:S03]  /*0310*/  FADD R17, R17, 9.9999997473787516356e-06 ;  /* 0x3727c5ac11117421 */ /* 0x000fc60000000000 */
[----:B------:R-:W0:Y:S08]  /*0320*/  MUFU.SQRT R14, R16 ;  /* 0x00000010000e7308 */ /* 0x000e300000002000 */
[----:B------:R-:W1:Y:S01]  /*0330*/  MUFU.SQRT R15, R17 ;  /* 0x00000011000f7308 */ /* 0x000e620000002000 */
[C---:B0-----:R-:W-:Y:S02]  /*0340*/  FSETP.GT.AND P1, PT, R14.reuse, 8.50705917302346158658e+37, PT ;  /* 0x7e8000000e00780b */ /* 0x041fe40003f24000 */
[----:B------:R-:W-:-:S02]  /*0350*/  FSETP.GEU.AND P3, PT, R14, 1.175494350822287508e-38, PT ;  /* 0x008000000e00780b */ /* 0x000fc40003f6e000 */
[C---:B-1----:R-:W-:Y:S02]  /*0360*/  FSETP.GT.AND P2, PT, R15.reuse, 8.50705917302346158658e+37, PT ;  /* 0x7e8000000f00780b */ /* 0x042fe40003f44000 */
[----:B------:R-:W-:-:S07]  /*0370*/  FSETP.GEU.AND P4, PT, R15, 1.175494350822287508e-38, PT ;  /* 0x008000000f00780b */ /* 0x000fce0003f8e000 */
[----:B------:R-:W-:-:S04]  /*0380*/  @P1 FMUL R14, R14, 0.25 ;  /* 0x3e8000000e0e1820 */ /* 0x000fc80000400000 */
[----:B------:R-:W-:Y:S01]  /*0390*/  @!P3 FMUL R14, R14, 16777216 ;  /* 0x4b8000000e0eb820 */ /* 0x000fe20000400000 */
[----:B------:R-:W-:-:S04]  /*03a0*/  @P2 FMUL R15, R15, 0.25 ;  /* 0x3e8000000f0f2820 */ /* 0x000fc80000400000 */
[----:B------:R-:W-:Y:S01]  /*03b0*/  @!P4 FMUL R15, R15, 16777216 ;  /* 0x4b8000000f0fc820 */ /* 0x000fe20000400000 */
[----:B------:R-:W0:Y:S01]  /*03c0*/  MUFU.RCP R14, R14 ;  /* 0x0000000e000e7308 */ /* 0x000e220000001000 */
[----:B------:R-:W-:-:S07]  /*03d0*/  FSEL R9, R8, 1, P1 ;  /* 0x3f80000008097808 */ /* 0x000fce0000800000 */
[----:B------:R-:W1:Y:S01]  /*03e0*/  MUFU.RCP R15, R15 ;  /* 0x0000000f000f7308 */ /* 0x000e620000001000 */
[----:B------:R-:W-:Y:S01]  /*03f0*/  FSEL R8, R8, 1, P2 ;  /* 0x3f80000008087808 */ /* 0x000fe20001000000 */
[----:B------:R-:W-:Y:S01]  /*0400*/  @!P3 FMUL R9, R9, 16777216 ;  /* 0x4b8000000909b820 */ /* 0x000fe20000400000 */
[----:B--2---:R-:W-:Y:S01]  /*0410*/  FADD R2, R13, R2 ;  /* 0x000000020d027221 */ /* 0x004fe20000000000 */
[----:B----4-:R-:W-:Y:S02]  /*0420*/  FADD R3, R10, R3 ;  /* 0x000000030a037221 */ /* 0x010fe40000000000 */
[----:B------:R-:W-:Y:S01]  /*0430*/  @!P4 FMUL R8, R8, 16777216 ;  /* 0x4b8000000808c820 */ /* 0x000fe20000400000 */
[----:B0-----:R-:W-:Y:S01]  /*0440*/  FMUL R14, R14, R9 ;  /* 0x000000090e0e7220 */ /* 0x001fe20000400000 */
[----:B-----5:R-:W-:Y:S01]  /*0450*/  FADD R11, R2, -R11 ;  /* 0x8000000b020b7221 */ /* 0x020fe20000000000 */
[----:B---3--:R-:W-:Y:S01]  /*0460*/  FADD R12, R3, -R12 ;  /* 0x8000000c030c7221 */ /* 0x008fe20000000000 */
[----:B-1----:R-:W-:-:S02]  /*0470*/  FMUL R9, R15, R8 ;  /* 0x000000080f097220 */ /* 0x002fc40000400000 */
[----:B------:R-:W-:Y:S02]  /*0480*/  FMUL R14, R11, R14 ;  /* 0x0000000e0b0e7220 */ /* 0x000fe40000400000 */
[----:B------:R-:W-:Y:S02]  /*0490*/  FMUL R9, R12, R9 ;  /* 0x000000090c097220 */ /* 0x000fe40000400000 */
[----:B------:R-:W-:Y:S02]  /*04a0*/  FFMA R14, R14, R20, R19 ;  /* 0x000000140e0e7223 */ /* 0x000fe40000000013 */
[----:B------:R-:W-:Y:S01]  /*04b0*/  FFMA R9, R9, R21, R18 ;  /* 0x0000001509097223 */ /* 0x000fe20000000012 */
[----:B------:R0:W-:Y:S02]  /*04c0*/  @!P0 STG.E.64 desc[UR4][R4.64], R2 ;  /* 0x0000000204008986 */ /* 0x0001e4000c101b04 */
[----:B------:R-:W-:Y:S02]  /*04d0*/  FSETP.GEU.AND P1, PT, R14, RZ, PT ;  /* 0x000000ff0e00720b */ /* 0x000fe40003f2e000 */
[----:B------:R-:W-:-:S02]  /*04e0*/  FSETP.GEU.AND P2, PT, R9, RZ, PT ;  /* 0x000000ff0900720b */ /* 0x000fc40003f4e000 */
[----:B------:R-:W-:Y:S02]  /*04f0*/  FSEL R8, R14, RZ, P1 ;  /* 0x000000ff0e087208 */ /* 0x000fe40000800000 */
[----:B------:R-:W-:Y:S01]  /*0500*/  FSEL R9, R9, RZ, P2 ;  /* 0x000000ff09097208 */ /* 0x000fe20001000000 */
[----:B0-----:R-:W-:Y:S08]  /*0510*/  @P0 EXIT ;  /* 0x000000000000094d */ /* 0x001ff00003800000 */
[----:B------:R-:W-:Y:S01]  /*0520*/  STG.E.64 desc[UR4][R6.64], R8 ;  /* 0x0000000806007986 */ /* 0x000fe2000c101b04 */
[----:B------:R-:W-:Y:S05]  /*0530*/  EXIT ;  /* 0x000000000000794d */ /* 0x000fea0003800000 */
.L_x_0:
[----:B------:R-:W-:-:S00]  /*0540*/  BRA `(.L_x_0) ;  /* 0xfffffffc00fc7947 */ /* 0x000fc0000383ffff */
[----:B------:R-:W-:-:S00]  /*0550*/  NOP ;  /* 0x0000000000007918 */ /* 0x000fc00000000000 */
        /* <DEDUP_REMOVED lines=10> */
.L_x_1:


//--------------------- .nv.global.init           --------------------------
	.section	.nv.global.init,"aw",@progbits
.nv.global.init:
	.type		_$_str,@object
	.size		_$_str,(_$_str_$_2 - _$_str)
_$_str:
        /*0000*/ 	.byte	0x5f, 0x5f, 0x43, 0x55, 0x44, 0x41, 0x5f, 0x46, 0x54, 0x5a, 0x00
	.type		_$_str_$_2,@object
	.size		_$_str_$_2,(.L_1 - _$_str_$_2)
_$_str_$_2:
        /*000b*/ 	.byte	0x5f, 0x5f, 0x43, 0x55, 0x44, 0x41, 0x5f, 0x50, 0x52, 0x45, 0x43, 0x5f, 0x53, 0x51, 0x52, 0x54
        /*001b*/ 	.byte	0x00
.L_1:


//--------------------- .nv.constant0.triton_poi_fused__native_batch_norm_legit_no_training_convolution_relu_9 --------------------------
	.section	.nv.constant0.triton_poi_fused__native_batch_norm_legit_no_training_convolution_relu_9,"a",@progbits
	.sectionflags	@""
	.align	4
.nv.constant0.triton_poi_fused__native_batch_norm_legit_no_training_convolution_relu_9:
	.zero		588
